//
// Generated by NVIDIA NVVM Compiler
//
// Compiler Build ID: CL-36424714
// Cuda compilation tools, release 13.0, V13.0.88
// Based on NVVM 20.0.0
//

.version 9.0
.target sm_100
.address_size 64

	// .globl	_Z19column_reduce_transPfS_
// _ZZ19column_reduce_transPfS_E5sdata has been demoted

.visible .entry _Z19column_reduce_transPfS_(
	.param .u64 .ptr .align 1 _Z19column_reduce_transPfS__param_0,
	.param .u64 .ptr .align 1 _Z19column_reduce_transPfS__param_1
)
{
	.reg .pred 	%p<3>;
	.reg .b32 	%r<42>;
	.reg .b32 	%f<52>;
	.reg .b64 	%rd<39>;
	// demoted variable
	.shared .align 4 .b8 _ZZ19column_reduce_transPfS_E5sdata[4096];
	ld.param.u64 	%rd3, [_Z19column_reduce_transPfS__param_0];
	ld.param.u64 	%rd2, [_Z19column_reduce_transPfS__param_1];
	cvta.to.global.u64 	%rd1, %rd3;
	mov.u32 	%r1, %ctaid.x;
	mov.u32 	%r11, %ntid.x;
	mov.u32 	%r2, %tid.x;
	mov.u32 	%r3, %tid.y;
	mad.lo.s32 	%r12, %r1, %r11, %r2;
	mad.lo.s32 	%r13, %r3, 655360, %r12;
	add.s32 	%r40, %r13, 20480;
	mov.f32 	%f51, 0f00000000;
	mov.b32 	%r41, 20480;
$L__BB0_1:
	add.s32 	%r14, %r40, -20480;
	mul.wide.u32 	%rd4, %r14, 4;
	add.s64 	%rd5, %rd1, %rd4;
	ld.global.f32 	%f4, [%rd5];
	add.f32 	%f5, %f51, %f4;
	add.s32 	%r15, %r40, -17920;
	mul.wide.u32 	%rd6, %r15, 4;
	add.s64 	%rd7, %rd1, %rd6;
	ld.global.f32 	%f6, [%rd7];
	add.f32 	%f7, %f5, %f6;
	add.s32 	%r16, %r40, -15360;
	mul.wide.u32 	%rd8, %r16, 4;
	add.s64 	%rd9, %rd1, %rd8;
	ld.global.f32 	%f8, [%rd9];
	add.f32 	%f9, %f7, %f8;
	add.s32 	%r17, %r40, -12800;
	mul.wide.u32 	%rd10, %r17, 4;
	add.s64 	%rd11, %rd1, %rd10;
	ld.global.f32 	%f10, [%rd11];
	add.f32 	%f11, %f9, %f10;
	add.s32 	%r18, %r40, -10240;
	mul.wide.u32 	%rd12, %r18, 4;
	add.s64 	%rd13, %rd1, %rd12;
	ld.global.f32 	%f12, [%rd13];
	add.f32 	%f13, %f11, %f12;
	add.s32 	%r19, %r40, -7680;
	mul.wide.u32 	%rd14, %r19, 4;
	add.s64 	%rd15, %rd1, %rd14;
	ld.global.f32 	%f14, [%rd15];
	add.f32 	%f15, %f13, %f14;
	add.s32 	%r20, %r40, -5120;
	mul.wide.u32 	%rd16, %r20, 4;
	add.s64 	%rd17, %rd1, %rd16;
	ld.global.f32 	%f16, [%rd17];
	add.f32 	%f17, %f15, %f16;
	add.s32 	%r21, %r40, -2560;
	mul.wide.u32 	%rd18, %r21, 4;
	add.s64 	%rd19, %rd1, %rd18;
	ld.global.f32 	%f18, [%rd19];
	add.f32 	%f19, %f17, %f18;
	add.s32 	%r22, %r40, 17920;
	mul.wide.u32 	%rd20, %r40, 4;
	add.s64 	%rd21, %rd1, %rd20;
	ld.global.f32 	%f20, [%rd21];
	add.f32 	%f21, %f19, %f20;
	add.s32 	%r23, %r40, 2560;
	mul.wide.u32 	%rd22, %r23, 4;
	add.s64 	%rd23, %rd1, %rd22;
	ld.global.f32 	%f22, [%rd23];
	add.f32 	%f23, %f21, %f22;
	add.s32 	%r24, %r40, 5120;
	mul.wide.u32 	%rd24, %r24, 4;
	add.s64 	%rd25, %rd1, %rd24;
	ld.global.f32 	%f24, [%rd25];
	add.f32 	%f25, %f23, %f24;
	add.s32 	%r25, %r40, 7680;
	mul.wide.u32 	%rd26, %r25, 4;
	add.s64 	%rd27, %rd1, %rd26;
	ld.global.f32 	%f26, [%rd27];
	add.f32 	%f27, %f25, %f26;
	add.s32 	%r26, %r40, 10240;
	mul.wide.u32 	%rd28, %r26, 4;
	add.s64 	%rd29, %rd1, %rd28;
	ld.global.f32 	%f28, [%rd29];
	add.f32 	%f29, %f27, %f28;
	add.s32 	%r27, %r40, 12800;
	mul.wide.u32 	%rd30, %r27, 4;
	add.s64 	%rd31, %rd1, %rd30;
	ld.global.f32 	%f30, [%rd31];
	add.f32 	%f31, %f29, %f30;
	add.s32 	%r28, %r40, 15360;
	mul.wide.u32 	%rd32, %r28, 4;
	add.s64 	%rd33, %rd1, %rd32;
	ld.global.f32 	%f32, [%rd33];
	add.f32 	%f33, %f31, %f32;
	mul.wide.u32 	%rd34, %r22, 4;
	add.s64 	%rd35, %rd1, %rd34;
	ld.global.f32 	%f34, [%rd35];
	add.f32 	%f51, %f33, %f34;
	add.s32 	%r41, %r41, 40960;
	add.s32 	%r40, %r40, 40960;
	setp.ne.s32 	%p1, %r41, 675840;
	@%p1 bra 	$L__BB0_1;
	shl.b32 	%r29, %r2, 7;
	mov.u32 	%r30, _ZZ19column_reduce_transPfS_E5sdata;
	add.s32 	%r9, %r30, %r29;
	shl.b32 	%r31, %r3, 2;
	add.s32 	%r32, %r9, %r31;
	st.shared.f32 	[%r32], %f51;
	bar.sync 	0;
	shl.b32 	%r33, %r3, 7;
	add.s32 	%r34, %r30, %r33;
	shl.b32 	%r35, %r2, 2;
	add.s32 	%r36, %r34, %r35;
	ld.volatile.shared.f32 	%f35, [%r36+64];
	ld.volatile.shared.f32 	%f36, [%r36];
	add.f32 	%f37, %f35, %f36;
	st.volatile.shared.f32 	[%r36], %f37;
	ld.volatile.shared.f32 	%f38, [%r36+32];
	ld.volatile.shared.f32 	%f39, [%r36];
	add.f32 	%f40, %f38, %f39;
	st.volatile.shared.f32 	[%r36], %f40;
	ld.volatile.shared.f32 	%f41, [%r36+16];
	ld.volatile.shared.f32 	%f42, [%r36];
	add.f32 	%f43, %f41, %f42;
	st.volatile.shared.f32 	[%r36], %f43;
	ld.volatile.shared.f32 	%f44, [%r36+8];
	ld.volatile.shared.f32 	%f45, [%r36];
	add.f32 	%f46, %f44, %f45;
	st.volatile.shared.f32 	[%r36], %f46;
	ld.volatile.shared.f32 	%f47, [%r36+4];
	ld.volatile.shared.f32 	%f48, [%r36];
	add.f32 	%f49, %f47, %f48;
	st.volatile.shared.f32 	[%r36], %f49;
	bar.sync 	0;
	and.b32  	%r37, %r3, 31;
	setp.ne.s32 	%p2, %r37, 0;
	@%p2 bra 	$L__BB0_4;
	ld.shared.f32 	%f50, [%r9];
	shl.b32 	%r38, %r1, 5;
	add.s32 	%r39, %r38, %r2;
	cvta.to.global.u64 	%rd36, %rd2;
	mul.wide.u32 	%rd37, %r39, 4;
	add.s64 	%rd38, %rd36, %rd37;
	st.global.f32 	[%rd38], %f50;
$L__BB0_4:
	ret;

}


// ===== COMPILED SASS (sm_100) =====

	.target	sm_100

	.elftype	@"ET_EXEC"


//--------------------- .note.nv.tkinfo           --------------------------
	.section	.note.nv.tkinfo,"",@"SHT_NOTE"
	.sectionflags	@"SHF_NOTE_NV_TKINFO"
	.tkinfo
        /*0018*/ 	.word	0x00000002
        /*0030*/ 	.string	""
        /*0030*/ 	.string	"ptxas"
        /*0030*/ 	.string	"Cuda compilation tools, release 13.0, V13.0.88"
        /*0030*/ 	.string	"Build cuda_13.0.r13.0/compiler.36424714_0"
        /*0030*/ 	.string	"-arch sm_100 -m 64 "



//--------------------- .note.nv.cuinfo           --------------------------
	.section	.note.nv.cuinfo,"",@"SHT_NOTE"
	.sectionflags	@"SHF_NOTE_NV_CUINFO"
        /*0018*/ 	.short	0x0002
        /*001a*/ 	.short	0x0064
        /*001c*/ 	.short	0x0082
	.zero		2


//--------------------- .nv.info                  --------------------------
	.section	.nv.info,"",@"SHT_CUDA_INFO"
	.align	4


	//----- nvinfo : EIATTR_REGCOUNT
	.align		4
        /*0000*/ 	.byte	0x04, 0x2f
        /*0002*/ 	.short	(.L_1 - .L_0)
	.align		4
.L_0:
        /*0004*/ 	.word	index@(_Z19column_reduce_transPfS_)
        /*0008*/ 	.word	0x00000020


	//----- nvinfo : EIATTR_FRAME_SIZE
	.align		4
.L_1:
        /*000c*/ 	.byte	0x04, 0x11
        /*000e*/ 	.short	(.L_3 - .L_2)
	.align		4
.L_2:
        /*0010*/ 	.word	index@(_Z19column_reduce_transPfS_)
        /*0014*/ 	.word	0x00000000


	//----- nvinfo : EIATTR_MIN_STACK_SIZE
	.align		4
.L_3:
        /*0018*/ 	.byte	0x04, 0x12
        /*001a*/ 	.short	(.L_5 - .L_4)
	.align		4
.L_4:
        /*001c*/ 	.word	index@(_Z19column_reduce_transPfS_)
        /*0020*/ 	.word	0x00000000
.L_5:


//--------------------- .nv.compat                --------------------------
	.section	.nv.compat,"",@"SHT_CUDA_COMPAT_INFO"
	.align	4
        /*0000*/ 	.byte	0x02, 0x09, 0x00, 0x00, 0x02, 0x02, 0x01, 0x00, 0x02, 0x05, 0x05, 0x00, 0x03, 0x07, 0x01, 0x01
        /*0010*/ 	.byte	0x02, 0x03, 0x00, 0x00, 0x02, 0x06, 0x01, 0x00, 0x04, 0x0b, 0x08, 0x00, 0x09, 0x00, 0x00, 0x00
        /*0020*/ 	.byte	0x00, 0x00, 0x00, 0x00


//--------------------- .nv.info._Z19column_reduce_transPfS_ --------------------------
	.section	.nv.info._Z19column_reduce_transPfS_,"",@"SHT_CUDA_INFO"
	.sectionflags	@""
	.align	4


	//----- nvinfo : EIATTR_CUDA_API_VERSION
	.align		4
        /*0000*/ 	.byte	0x04, 0x37
        /*0002*/ 	.short	(.L_7 - .L_6)
.L_6:
        /*0004*/ 	.word	0x00000082


	//----- nvinfo : EIATTR_KPARAM_INFO
	.align		4
.L_7:
        /*0008*/ 	.byte	0x04, 0x17
        /*000a*/ 	.short	(.L_9 - .L_8)
.L_8:
        /*000c*/ 	.word	0x00000000
        /*0010*/ 	.short	0x0001
        /*0012*/ 	.short	0x0008
        /*0014*/ 	.byte	0x00, 0xf5, 0x21, 0x00


	//----- nvinfo : EIATTR_KPARAM_INFO
	.align		4
.L_9:
        /*0018*/ 	.byte	0x04, 0x17
        /*001a*/ 	.short	(.L_11 - .L_10)
.L_10:
        /*001c*/ 	.word	0x00000000
        /*0020*/ 	.short	0x0000
        /*0022*/ 	.short	0x0000
        /*0024*/ 	.byte	0x00, 0xf5, 0x21, 0x00


	//----- nvinfo : EIATTR_SPARSE_MMA_MASK
	.align		4
.L_11:
        /*0028*/ 	.byte	0x03, 0x50
        /*002a*/ 	.short	0x0000


	//----- nvinfo : EIATTR_MAXREG_COUNT
	.align		4
        /*002c*/ 	.byte	0x03, 0x1b
        /*002e*/ 	.short	0x00ff


	//----- nvinfo : EIATTR_NUM_BARRIERS
	.align		4
        /*0030*/ 	.byte	0x02, 0x4c
        /*0032*/ 	.byte	0x01
	.zero		1


	//----- nvinfo : EIATTR_MERCURY_ISA_VERSION
	.align		4
        /*0034*/ 	.byte	0x03, 0x5f
        /*0036*/ 	.short	0x0101


	//----- nvinfo : EIATTR_VRC_CTA_INIT_COUNT
	.align		4
        /*0038*/ 	.byte	0x02, 0x4a
	.zero		1
	.zero		1


	//----- nvinfo : EIATTR_EXIT_INSTR_OFFSETS
	.align		4
        /*003c*/ 	.byte	0x04, 0x1c
        /*003e*/ 	.short	(.L_13 - .L_12)


	//   ....[0]....
.L_12:
        /*0040*/ 	.word	0x000006e0


	//   ....[1]....
        /*0044*/ 	.word	0x00000740


	//----- nvinfo : EIATTR_CBANK_PARAM_SIZE
	.align		4
.L_13:
        /*0048*/ 	.byte	0x03, 0x19
        /*004a*/ 	.short	0x0010


	//----- nvinfo : EIATTR_PARAM_CBANK
	.align		4
        /*004c*/ 	.byte	0x04, 0x0a
        /*004e*/ 	.short	(.L_15 - .L_14)
	.align		4
.L_14:
        /*0050*/ 	.word	index@(.nv.constant0._Z19column_reduce_transPfS_)
        /*0054*/ 	.short	0x0380
        /*0056*/ 	.short	0x0010


	//----- nvinfo : EIATTR_SW_WAR
	.align		4
.L_15:
        /*0058*/ 	.byte	0x04, 0x36
        /*005a*/ 	.short	(.L_17 - .L_16)
.L_16:
        /*005c*/ 	.word	0x00000008
.L_17:


//--------------------- .nv.callgraph             --------------------------
	.section	.nv.callgraph,"",@"SHT_CUDA_CALLGRAPH"
	.align	4
	.sectionentsize	8
	.align		4
        /*0000*/ 	.word	0x00000000
	.align		4
        /*0004*/ 	.word	0xffffffff
	.align		4
        /*0008*/ 	.word	0x00000000
	.align		4
        /*000c*/ 	.word	0xfffffffe
	.align		4
        /*0010*/ 	.word	0x00000000
	.align		4
        /*0014*/ 	.word	0xfffffffd
	.align		4
        /*0018*/ 	.word	0x00000000
	.align		4
        /*001c*/ 	.word	0xfffffffc


//--------------------- .text._Z19column_reduce_transPfS_ --------------------------
	.section	.text._Z19column_reduce_transPfS_,"ax",@progbits
	.align	128
        .global         _Z19column_reduce_transPfS_
        .type           _Z19column_reduce_transPfS_,@function
        .size           _Z19column_reduce_transPfS_,(.L_x_2 - _Z19column_reduce_transPfS_)
        .other          _Z19column_reduce_transPfS_,@"STO_CUDA_ENTRY STV_DEFAULT"
_Z19column_reduce_transPfS_:
.text._Z19column_reduce_transPfS_:
[----:B------:R-:W-:Y:S01]  /*0000*/  LDC R1, c[0x0][0x37c] ;  /* 0x0000df00ff017b82 */ /* 0x000fe20000000800 */
[----:B------:R-:W0:Y:S01]  /*0010*/  S2R R0, SR_CTAID.X ;  /* 0x0000000000007919 */ /* 0x000e220000002500 */
[----:B------:R-:W0:Y:S01]  /*0020*/  LDCU UR4, c[0x0][0x360] ;  /* 0x00006c00ff0477ac */ /* 0x000e220008000800 */
[----:B------:R-:W-:Y:S01]  /*0030*/  HFMA2 R4, -RZ, RZ, 0, 0 ;  /* 0x00000000ff047431 */ /* 0x000fe200000001ff */
[----:B------:R-:W0:Y:S01]  /*0040*/  S2R R3, SR_TID.X ;  /* 0x0000000000037919 */ /* 0x000e220000002100 */
[----:B------:R-:W1:Y:S01]  /*0050*/  LDCU.64 UR6, c[0x0][0x358] ;  /* 0x00006b00ff0677ac */ /* 0x000e620008000a00 */
[----:B------:R-:W2:Y:S01]  /*0060*/  S2R R2, SR_TID.Y ;  /* 0x0000000000027919 */ /* 0x000ea20000002200 */
[----:B0-----:R-:W-:Y:S01]  /*0070*/  IMAD R5, R0, UR4, R3 ;  /* 0x0000000400057c24 */ /* 0x001fe2000f8e0203 */
[----:B------:R-:W-:-:S03]  /*0080*/  UMOV UR4, 0x5000 ;  /* 0x0000500000047882 */ /* 0x000fc60000000000 */
[----:B--2---:R-:W-:-:S05]  /*0090*/  IMAD R5, R2, 0xa0000, R5 ;  /* 0x000a000002057824 */ /* 0x004fca00078e0205 */
[----:B-1----:R-:W-:-:S07]  /*00a0*/  IADD3 R5, PT, PT, R5, 0x5000, RZ ;  /* 0x0000500005057810 */ /* 0x002fce0007ffe0ff */
.L_x_0:
[----:B------:R-:W0:Y:S01]  /*00b0*/  LDC.64 R12, c[0x0][0x380] ;  /* 0x0000e000ff0c7b82 */ /* 0x000e220000000a00 */
[C---:B------:R-:W-:Y:S02]  /*00c0*/  IADD3 R7, PT, PT, R5.reuse, -0x5000, RZ ;  /* 0xffffb00005077810 */ /* 0x040fe40007ffe0ff */
[C---:B------:R-:W-:Y:S02]  /*00d0*/  IADD3 R9, PT, PT, R5.reuse, -0x4600, RZ ;  /* 0xffffba0005097810 */ /* 0x040fe40007ffe0ff */
[C---:B------:R-:W-:Y:S02]  /*00e0*/  IADD3 R21, PT, PT, R5.reuse, -0x3c00, RZ ;  /* 0xffffc40005157810 */ /* 0x040fe40007ffe0ff */
[C---:B------:R-:W-:Y:S02]  /*00f0*/  IADD3 R23, PT, PT, R5.reuse, -0x3200, RZ ;  /* 0xffffce0005177810 */ /* 0x040fe40007ffe0ff */
[----:B------:R-:W-:Y:S01]  /*0100*/  IADD3 R19, PT, PT, R5, -0x2800, RZ ;  /* 0xffffd80005137810 */ /* 0x000fe20007ffe0ff */
[----:B0-----:R-:W-:-:S04]  /*0110*/  IMAD.WIDE.U32 R6, R7, 0x4, R12 ;  /* 0x0000000407067825 */ /* 0x001fc800078e000c */
[--C-:B------:R-:W-:Y:S01]  /*0120*/  IMAD.WIDE.U32 R8, R9, 0x4, R12.reuse ;  /* 0x0000000409087825 */ /* 0x100fe200078e000c */
[----:B------:R0:W2:Y:S03]  /*0130*/  LDG.E R27, desc[UR6][R6.64] ;  /* 0x00000006061b7981 */ /* 0x0000a6000c1e1900 */
[--C-:B------:R-:W-:Y:S01]  /*0140*/  IMAD.WIDE.U32 R20, R21, 0x4, R12.reuse ;  /* 0x0000000415147825 */ /* 0x100fe200078e000c */
[----:B------:R-:W3:Y:S03]  /*0150*/  LDG.E R25, desc[UR6][R8.64] ;  /* 0x0000000608197981 */ /* 0x000ee6000c1e1900 */
[----:B------:R-:W-:Y:S01]  /*0160*/  IMAD.WIDE.U32 R22, R23, 0x4, R12 ;  /* 0x0000000417167825 */ /* 0x000fe200078e000c */
[----:B------:R1:W4:Y:S01]  /*0170*/  LDG.E R24, desc[UR6][R20.64] ;  /* 0x0000000614187981 */ /* 0x000322000c1e1900 */
[----:B------:R-:W-:-:S02]  /*0180*/  IADD3 R29, PT, PT, R5, -0x1e00, RZ ;  /* 0xffffe200051d7810 */ /* 0x000fc40007ffe0ff */
[--C-:B------:R-:W-:Y:S01]  /*0190*/  IMAD.WIDE.U32 R18, R19, 0x4, R12.reuse ;  /* 0x0000000413127825 */ /* 0x100fe200078e000c */
[----:B------:R5:W4:Y:S01]  /*01a0*/  LDG.E R11, desc[UR6][R22.64] ;  /* 0x00000006160b7981 */ /* 0x000b22000c1e1900 */
[----:B------:R-:W-:Y:S02]  /*01b0*/  IADD3 R15, PT, PT, R5, -0x1400, RZ ;  /* 0xffffec00050f7810 */ /* 0x000fe40007ffe0ff */
[--C-:B------:R-:W-:Y:S01]  /*01c0*/  IMAD.WIDE.U32 R28, R29, 0x4, R12.reuse ;  /* 0x000000041d1c7825 */ /* 0x100fe200078e000c */
[----:B------:R-:W4:Y:S01]  /*01d0*/  LDG.E R10, desc[UR6][R18.64] ;  /* 0x00000006120a7981 */ /* 0x000f22000c1e1900 */
[----:B------:R-:W-:Y:S02]  /*01e0*/  IADD3 R17, PT, PT, R5, -0xa00, RZ ;  /* 0xfffff60005117810 */ /* 0x000fe40007ffe0ff */
[--C-:B------:R-:W-:Y:S01]  /*01f0*/  IMAD.WIDE.U32 R14, R15, 0x4, R12.reuse ;  /* 0x000000040f0e7825 */ /* 0x100fe200078e000c */
[----:B------:R-:W4:Y:S03]  /*0200*/  LDG.E R9, desc[UR6][R28.64] ;  /* 0x000000061c097981 */ /* 0x000f26000c1e1900 */
[----:B------:R-:W-:Y:S01]  /*0210*/  IMAD.WIDE.U32 R16, R17, 0x4, R12 ;  /* 0x0000000411107825 */ /* 0x000fe200078e000c */
[----:B------:R5:W4:Y:S01]  /*0220*/  LDG.E R8, desc[UR6][R14.64] ;  /* 0x000000060e087981 */ /* 0x000b22000c1e1900 */
[----:B0-----:R-:W-:-:S02]  /*0230*/  IADD3 R6, PT, PT, R5, 0xa00, RZ ;  /* 0x00000a0005067810 */ /* 0x001fc40007ffe0ff */
[C-C-:B-1----:R-:W-:Y:S01]  /*0240*/  IMAD.WIDE.U32 R20, R5.reuse, 0x4, R12.reuse ;  /* 0x0000000405147825 */ /* 0x142fe200078e000c */
[----:B------:R0:W4:Y:S01]  /*0250*/  LDG.E R7, desc[UR6][R16.64] ;  /* 0x0000000610077981 */ /* 0x000122000c1e1900 */
[C---:B------:R-:W-:Y:S02]  /*0260*/  IADD3 R26, PT, PT, R5.reuse, 0x1400, RZ ;  /* 0x00001400051a7810 */ /* 0x040fe40007ffe0ff */
[--C-:B-----5:R-:W-:Y:S02]  /*0270*/  IMAD.WIDE.U32 R22, R6, 0x4, R12.reuse ;  /* 0x0000000406167825 */ /* 0x120fe400078e000c */
[----:B------:R-:W5:Y:S01]  /*0280*/  LDG.E R6, desc[UR6][R20.64] ;  /* 0x0000000614067981 */ /* 0x000f62000c1e1900 */
[C---:B------:R-:W-:Y:S01]  /*0290*/  IADD3 R15, PT, PT, R5.reuse, 0x1e00, RZ ;  /* 0x00001e00050f7810 */ /* 0x040fe20007ffe0ff */
[--C-:B------:R-:W-:Y:S01]  /*02a0*/  IMAD.WIDE.U32 R18, R26, 0x4, R12.reuse ;  /* 0x000000041a127825 */ /* 0x100fe200078e000c */
[----:B------:R-:W-:Y:S01]  /*02b0*/  IADD3 R29, PT, PT, R5, 0x2800, RZ ;  /* 0x00002800051d7810 */ /* 0x000fe20007ffe0ff */
[----:B------:R1:W5:Y:S02]  /*02c0*/  LDG.E R26, desc[UR6][R22.64] ;  /* 0x00000006161a7981 */ /* 0x000364000c1e1900 */
[--C-:B------:R-:W-:Y:S01]  /*02d0*/  IMAD.WIDE.U32 R14, R15, 0x4, R12.reuse ;  /* 0x000000040f0e7825 */ /* 0x100fe200078e000c */
[----:B------:R-:W-:Y:S01]  /*02e0*/  IADD3 R28, PT, PT, R5, 0x3200, RZ ;  /* 0x00003200051c7810 */ /* 0x000fe20007ffe0ff */
[----:B------:R-:W5:Y:S02]  /*02f0*/  LDG.E R18, desc[UR6][R18.64] ;  /* 0x0000000612127981 */ /* 0x000f64000c1e1900 */
[----:B0-----:R-:W-:-:S02]  /*0300*/  IMAD.WIDE.U32 R16, R29, 0x4, R12 ;  /* 0x000000041d107825 */ /* 0x001fc400078e000c */
[----:B------:R-:W5:Y:S01]  /*0310*/  LDG.E R14, desc[UR6][R14.64] ;  /* 0x000000060e0e7981 */ /* 0x000f62000c1e1900 */
[C---:B-1----:R-:W-:Y:S01]  /*0320*/  IADD3 R23, PT, PT, R5.reuse, 0x3c00, RZ ;  /* 0x00003c0005177810 */ /* 0x042fe20007ffe0ff */
[--C-:B------:R-:W-:Y:S02]  /*0330*/  IMAD.WIDE.U32 R20, R28, 0x4, R12.reuse ;  /* 0x000000041c147825 */ /* 0x100fe400078e000c */
[----:B------:R-:W5:Y:S01]  /*0340*/  LDG.E R16, desc[UR6][R16.64] ;  /* 0x0000000610107981 */ /* 0x000f62000c1e1900 */
[----:B------:R-:W-:Y:S01]  /*0350*/  IADD3 R29, PT, PT, R5, 0x4600, RZ ;  /* 0x00004600051d7810 */ /* 0x000fe20007ffe0ff */
[--C-:B------:R-:W-:Y:S02]  /*0360*/  IMAD.WIDE.U32 R22, R23, 0x4, R12.reuse ;  /* 0x0000000417167825 */ /* 0x100fe400078e000c */
[----:B------:R-:W5:Y:S02]  /*0370*/  LDG.E R20, desc[UR6][R20.64] ;  /* 0x0000000614147981 */ /* 0x000f64000c1e1900 */
[----:B------:R-:W-:-:S02]  /*0380*/  IMAD.WIDE.U32 R12, R29, 0x4, R12 ;  /* 0x000000041d0c7825 */ /* 0x000fc400078e000c */
[----:B------:R-:W5:Y:S04]  /*0390*/  LDG.E R22, desc[UR6][R22.64] ;  /* 0x0000000616167981 */ /* 0x000f68000c1e1900 */
[----:B------:R-:W5:Y:S01]  /*03a0*/  LDG.E R12, desc[UR6][R12.64] ;  /* 0x000000060c0c7981 */ /* 0x000f62000c1e1900 */
[----:B------:R-:W-:Y:S01]  /*03b0*/  UIADD3 UR4, UPT, UPT, UR4, 0xa000, URZ ;  /* 0x0000a00004047890 */ /* 0x000fe2000fffe0ff */
[----:B------:R-:W-:-:S03]  /*03c0*/  IADD3 R5, PT, PT, R5, 0xa000, RZ ;  /* 0x0000a00005057810 */ /* 0x000fc60007ffe0ff */
[----:B------:R-:W-:Y:S01]  /*03d0*/  UISETP.NE.AND UP0, UPT, UR4, 0xa5000, UPT ;  /* 0x000a50000400788c */ /* 0x000fe2000bf05270 */
[----:B--2---:R-:W-:-:S04]  /*03e0*/  FADD R4, R27, R4 ;  /* 0x000000041b047221 */ /* 0x004fc80000000000 */
[----:B---3--:R-:W-:-:S04]  /*03f0*/  FADD R25, R4, R25 ;  /* 0x0000001904197221 */ /* 0x008fc80000000000 */
[----:B----4-:R-:W-:-:S04]  /*0400*/  FADD R24, R25, R24 ;  /* 0x0000001819187221 */ /* 0x010fc80000000000 */
[----:B------:R-:W-:-:S04]  /*0410*/  FADD R11, R24, R11 ;  /* 0x0000000b180b7221 */ /* 0x000fc80000000000 */
[----:B------:R-:W-:-:S04]  /*0420*/  FADD R10, R11, R10 ;  /* 0x0000000a0b0a7221 */ /* 0x000fc80000000000 */
[----:B------:R-:W-:-:S04]  /*0430*/  FADD R9, R10, R9 ;  /* 0x000000090a097221 */ /* 0x000fc80000000000 */
[----:B------:R-:W-:-:S04]  /*0440*/  FADD R8, R9, R8 ;  /* 0x0000000809087221 */ /* 0x000fc80000000000 */
[----:B------:R-:W-:-:S04]  /*0450*/  FADD R7, R8, R7 ;  /* 0x0000000708077221 */ /* 0x000fc80000000000 */
[----:B-----5:R-:W-:-:S04]  /*0460*/  FADD R7, R7, R6 ;  /* 0x0000000607077221 */ /* 0x020fc80000000000 */
[----:B------:R-:W-:-:S04]  /*0470*/  FADD R7, R7, R26 ;  /* 0x0000001a07077221 */ /* 0x000fc80000000000 */
[----:B------:R-:W-:-:S04]  /*0480*/  FADD R7, R7, R18 ;  /* 0x0000001207077221 */ /* 0x000fc80000000000 */
[----:B------:R-:W-:-:S04]  /*0490*/  FADD R7, R7, R14 ;  /* 0x0000000e07077221 */ /* 0x000fc80000000000 */
[----:B------:R-:W-:-:S04]  /*04a0*/  FADD R7, R7, R16 ;  /* 0x0000001007077221 */ /* 0x000fc80000000000 */
[----:B------:R-:W-:-:S04]  /*04b0*/  FADD R7, R7, R20 ;  /* 0x0000001407077221 */ /* 0x000fc80000000000 */
[----:B------:R-:W-:-:S04]  /*04c0*/  FADD R7, R7, R22 ;  /* 0x0000001607077221 */ /* 0x000fc80000000000 */
[----:B------:R-:W-:Y:S01]  /*04d0*/  FADD R4, R7, R12 ;  /* 0x0000000c07047221 */ /* 0x000fe20000000000 */
[----:B------:R-:W-:Y:S06]  /*04e0*/  BRA.U UP0, `(.L_x_0) ;  /* 0xfffffff900f07547 */ /* 0x000fec000b83ffff */
[----:B------:R-:W0:Y:S01]  /*04f0*/  S2UR UR5, SR_CgaCtaId ;  /* 0x00000000000579c3 */ /* 0x000e220000008800 */
[----:B------:R-:W-:Y:S01]  /*0500*/  UMOV UR4, 0x400 ;  /* 0x0000040000047882 */ /* 0x000fe20000000000 */
[----:B------:R-:W-:Y:S01]  /*0510*/  LOP3.LUT P0, RZ, R2, 0x1f, RZ, 0xc0, !PT ;  /* 0x0000001f02ff7812 */ /* 0x000fe2000780c0ff */
[----:B0-----:R-:W-:-:S06]  /*0520*/  ULEA UR4, UR5, UR4, 0x18 ;  /* 0x0000000405047291 */ /* 0x001fcc000f8ec0ff */
[C---:B------:R-:W-:Y:S02]  /*0530*/  LEA R7, R3.reuse, UR4, 0x7 ;  /* 0x0000000403077c11 */ /* 0x040fe4000f8e38ff */
[C---:B------:R-:W-:Y:S02]  /*0540*/  LEA R6, R2.reuse, UR4, 0x7 ;  /* 0x0000000402067c11 */ /* 0x040fe4000f8e38ff */
[----:B------:R-:W-:Y:S02]  /*0550*/  LEA R5, R2, R7, 0x2 ;  /* 0x0000000702057211 */ /* 0x000fe400078e10ff */
[----:B------:R-:W-:-:S03]  /*0560*/  LEA R6, R3, R6, 0x2 ;  /* 0x0000000603067211 */ /* 0x000fc600078e10ff */
[----:B------:R-:W-:Y:S01]  /*0570*/  STS [R5], R4 ;  /* 0x0000000405007388 */ /* 0x000fe20000000800 */
[----:B------:R-:W-:Y:S06]  /*0580*/  BAR.SYNC.DEFER_BLOCKING 0x0 ;  /* 0x0000000000007b1d */ /* 0x000fec0000010000 */
[----:B------:R-:W-:Y:S04]  /*0590*/  LDS R8, [R6+0x40] ;  /* 0x0000400006087984 */ /* 0x000fe80000000800 */
[----:B------:R-:W0:Y:S02]  /*05a0*/  LDS R9, [R6] ;  /* 0x0000000006097984 */ /* 0x000e240000000800 */
[----:B0-----:R-:W-:-:S05]  /*05b0*/  FADD R9, R8, R9 ;  /* 0x0000000908097221 */ /* 0x001fca0000000000 */
[----:B------:R-:W-:Y:S04]  /*05c0*/  STS [R6], R9 ;  /* 0x0000000906007388 */ /* 0x000fe80000000800 */
        /* <DEDUP_REMOVED lines=15> */
[----:B------:R0:W-:Y:S01]  /*06c0*/  STS [R6], R9 ;  /* 0x0000000906007388 */ /* 0x0001e20000000800 */
[----:B------:R-:W-:Y:S06]  /*06d0*/  BAR.SYNC.DEFER_BLOCKING 0x0 ;  /* 0x0000000000007b1d */ /* 0x000fec0000010000 */
[----:B------:R-:W-:Y:S05]  /*06e0*/  @P0 EXIT ;  /* 0x000000000000094d */ /* 0x000fea0003800000 */
[----:B------:R-:W1:Y:S01]  /*06f0*/  LDS R7, [R7] ;  /* 0x0000000007077984 */ /* 0x000e620000000800 */
[----:B------:R-:W2:Y:S01]  /*0700*/  LDC.64 R4, c[0x0][0x388] ;  /* 0x0000e200ff047b82 */ /* 0x000ea20000000a00 */
[----:B------:R-:W-:-:S05]  /*0710*/  LEA R3, R0, R3, 0x5 ;  /* 0x0000000300037211 */ /* 0x000fca00078e28ff */
[----:B--2---:R-:W-:-:S05]  /*0720*/  IMAD.WIDE.U32 R2, R3, 0x4, R4 ;  /* 0x0000000403027825 */ /* 0x004fca00078e0004 */
[----:B-1----:R-:W-:Y:S01]  /*0730*/  STG.E desc[UR6][R2.64], R7 ;  /* 0x0000000702007986 */ /* 0x002fe2000c101906 */
[----:B------:R-:W-:Y:S05]  /*0740*/  EXIT ;  /* 0x000000000000794d */ /* 0x000fea0003800000 */
.L_x_1:
[----:B------:R-:W-:-:S00]  /*0750*/  BRA `(.L_x_1) ;  /* 0xfffffffc00fc7947 */ /* 0x000fc0000383ffff */
[----:B------:R-:W-:-:S00]  /*0760*/  NOP ;  /* 0x0000000000007918 */ /* 0x000fc00000000000 */
        /* <DEDUP_REMOVED lines=9> */
.L_x_2:


//--------------------- .nv.shared._Z19column_reduce_transPfS_ --------------------------
	.section	.nv.shared._Z19column_reduce_transPfS_,"aw",@nobits
	.sectionflags	@""
	.align	4
.nv.shared._Z19column_reduce_transPfS_:
	.zero		5120


//--------------------- .nv.shared.reserved.0     --------------------------
	.section	.nv.shared.reserved.0,"aw",@nobits
	.weak		__nv_reservedSMEM_offset_0_alias
	.size		__nv_reservedSMEM_offset_0_alias, 0, 64
	.other		__nv_reservedSMEM_offset_0_alias,@"STO_CUDA_RESERVED_SHARED STV_DEFAULT"
__nv_reservedSMEM_offset_0_alias:
	.zero		0
	.zero		64


//--------------------- .nv.constant0._Z19column_reduce_transPfS_ --------------------------
	.section	.nv.constant0._Z19column_reduce_transPfS_,"a",@progbits
	.sectionflags	@""
	.align	4
.nv.constant0._Z19column_reduce_transPfS_:
	.zero		912


//--------------------- SYMBOLS --------------------------

	.type		.nv.reservedSmem.offset0,@object
	.size		.nv.reservedSmem.offset0,0x4
	.type		.nv.reservedSmem.cap,@object
	.size		.nv.reservedSmem.cap,0x4
